	.headerflags	@"EF_CUDA_TEXMODE_UNIFIED EF_CUDA_64BIT_ADDRESS EF_CUDA_ACCELERATORS EF_CUDA_SM90 EF_CUDA_VIRTUAL_SM(EF_CUDA_SM90)"
	.elftype	@"ET_EXEC"


//--------------------- .nv.info                  --------------------------
	.section	.nv.info,"",@"SHT_CUDA_INFO"
	.align	4


	//----- nvinfo : EIATTR_REGCOUNT
	.align		4
        /*0000*/ 	.byte	0x04, 0x2f
        /*0002*/ 	.short	(.L_3 - .L_2)
	.align		4
.L_2:
        /*0004*/ 	.word	index@(triton_poi_fused__native_batch_norm_legit_no_training_add_convolution_relu_2)
        /*0008*/ 	.word	0x0000001c


	//----- nvinfo : EIATTR_MIN_STACK_SIZE
	.align		4
.L_3:
        /*000c*/ 	.byte	0x04, 0x12
        /*000e*/ 	.short	(.L_5 - .L_4)
	.align		4
.L_4:
        /*0010*/ 	.word	index@(triton_poi_fused__native_batch_norm_legit_no_training_add_convolution_relu_2)
        /*0014*/ 	.word	0x00000000


	//----- nvinfo : EIATTR_FRAME_SIZE
	.align		4
.L_5:
        /*0018*/ 	.byte	0x04, 0x11
        /*001a*/ 	.short	(.L_7 - .L_6)
	.align		4
.L_6:
        /*001c*/ 	.word	index@(triton_poi_fused__native_batch_norm_legit_no_training_add_convolution_relu_2)
        /*0020*/ 	.word	0x00000000


	//----- nvinfo : EIATTR_MIN_STACK_SIZE
	.align		4
.L_7:
        /*0024*/ 	.byte	0x04, 0x12
        /*0026*/ 	.short	(.L_9 - .L_8)
	.align		4
.L_8:
        /*0028*/ 	.word	index@(triton_poi_fused__native_batch_norm_legit_no_training_add_convolution_relu_2)
        /*002c*/ 	.word	0x00000000
.L_9:


//--------------------- .nv.info.triton_poi_fused__native_batch_norm_legit_no_training_add_convolution_relu_2 --------------------------
	.section	.nv.info.triton_poi_fused__native_batch_norm_legit_no_training_add_convolution_relu_2,"",@"SHT_CUDA_INFO"
	.sectionflags	@""
	.align	4


	//----- nvinfo : EIATTR_CUDA_API_VERSION
	.align		4
        /*0000*/ 	.byte	0x04, 0x37
        /*0002*/ 	.short	(.L_11 - .L_10)
.L_10:
        /*0004*/ 	.word	0x0000007c


	//----- nvinfo : EIATTR_KPARAM_INFO
	.align		4
.L_11:
        /*0008*/ 	.byte	0x04, 0x17
        /*000a*/ 	.short	(.L_13 - .L_12)
.L_12:
        /*000c*/ 	.word	0x00000000
        /*0010*/ 	.short	0x0008
        /*0012*/ 	.short	0x0040
        /*0014*/ 	.byte	0x00, 0xf0, 0x11, 0x00


	//----- nvinfo : EIATTR_KPARAM_INFO
	.align		4
.L_13:
        /*0018*/ 	.byte	0x04, 0x17
        /*001a*/ 	.short	(.L_15 - .L_14)
.L_14:
        /*001c*/ 	.word	0x00000000
        /*0020*/ 	.short	0x0007
        /*0022*/ 	.short	0x0038
        /*0024*/ 	.byte	0x00, 0xf4, 0x21, 0x00


	//----- nvinfo : EIATTR_KPARAM_INFO
	.align		4
.L_15:
        /*0028*/ 	.byte	0x04, 0x17
        /*002a*/ 	.short	(.L_17 - .L_16)
.L_16:
        /*002c*/ 	.word	0x00000000
        /*0030*/ 	.short	0x0006
        /*0032*/ 	.short	0x0030
        /*0034*/ 	.byte	0x00, 0xf4, 0x21, 0x00


	//----- nvinfo : EIATTR_KPARAM_INFO
	.align		4
.L_17:
        /*0038*/ 	.byte	0x04, 0x17
        /*003a*/ 	.short	(.L_19 - .L_18)
.L_18:
        /*003c*/ 	.word	0x00000000
        /*0040*/ 	.short	0x0005
        /*0042*/ 	.short	0x0028
        /*0044*/ 	.byte	0x00, 0xf4, 0x21, 0x00


	//----- nvinfo : EIATTR_KPARAM_INFO
	.align		4
.L_19:
        /*0048*/ 	.byte	0x04, 0x17
        /*004a*/ 	.short	(.L_21 - .L_20)
.L_20:
        /*004c*/ 	.word	0x00000000
        /*0050*/ 	.short	0x0004
        /*0052*/ 	.short	0x0020
        /*0054*/ 	.byte	0x00, 0xf4, 0x21, 0x00


	//----- nvinfo : EIATTR_KPARAM_INFO
	.align		4
.L_21:
        /*0058*/ 	.byte	0x04, 0x17
        /*005a*/ 	.short	(.L_23 - .L_22)
.L_22:
        /*005c*/ 	.word	0x00000000
        /*0060*/ 	.short	0x0003
        /*0062*/ 	.short	0x0018
        /*0064*/ 	.byte	0x00, 0xf4, 0x21, 0x00


	//----- nvinfo : EIATTR_KPARAM_INFO
	.align		4
.L_23:
        /*0068*/ 	.byte	0x04, 0x17
        /*006a*/ 	.short	(.L_25 - .L_24)
.L_24:
        /*006c*/ 	.word	0x00000000
        /*0070*/ 	.short	0x0002
        /*0072*/ 	.short	0x0010
        /*0074*/ 	.byte	0x00, 0xf4, 0x21, 0x00


	//----- nvinfo : EIATTR_KPARAM_INFO
	.align		4
.L_25:
        /*0078*/ 	.byte	0x04, 0x17
        /*007a*/ 	.short	(.L_27 - .L_26)
.L_26:
        /*007c*/ 	.word	0x00000000
        /*0080*/ 	.short	0x0001
        /*0082*/ 	.short	0x0008
        /*0084*/ 	.byte	0x00, 0xf4, 0x21, 0x00


	//----- nvinfo : EIATTR_KPARAM_INFO
	.align		4
.L_27:
        /*0088*/ 	.byte	0x04, 0x17
        /*008a*/ 	.short	(.L_29 - .L_28)
.L_28:
        /*008c*/ 	.word	0x00000000
        /*0090*/ 	.short	0x0000
        /*0092*/ 	.short	0x0000
        /*0094*/ 	.byte	0x00, 0xf4, 0x21, 0x00


	//----- nvinfo : EIATTR_SPARSE_MMA_MASK
	.align		4
.L_29:
        /*0098*/ 	.byte	0x03, 0x50
        /*009a*/ 	.short	0x0000


	//----- nvinfo : EIATTR_MAXREG_COUNT
	.align		4
        /*009c*/ 	.byte	0x03, 0x1b
        /*009e*/ 	.short	0x00ff


	//----- nvinfo : EIATTR_EXIT_INSTR_OFFSETS
	.align		4
        /*00a0*/ 	.byte	0x04, 0x1c
        /*00a2*/ 	.short	(.L_31 - .L_30)


	//   ....[0]....
.L_30:
        /*00a4*/ 	.word	0x00000570


	//   ....[1]....
        /*00a8*/ 	.word	0x00000590


	//----- nvinfo : EIATTR_REQNTID
	.align		4
.L_31:
        /*00ac*/ 	.byte	0x04, 0x10
        /*00ae*/ 	.short	(.L_33 - .L_32)
.L_32:
        /*00b0*/ 	.word	0x00000080
        /*00b4*/ 	.word	0x00000001
        /*00b8*/ 	.word	0x00000001


	//----- nvinfo : EIATTR_CBANK_PARAM_SIZE
	.align		4
.L_33:
        /*00bc*/ 	.byte	0x03, 0x19
        /*00be*/ 	.short	0x0044


	//----- nvinfo : EIATTR_PARAM_CBANK
	.align		4
        /*00c0*/ 	.byte	0x04, 0x0a
        /*00c2*/ 	.short	(.L_35 - .L_34)
	.align		4
.L_34:
        /*00c4*/ 	.word	index@(.nv.constant0.triton_poi_fused__native_batch_norm_legit_no_training_add_convolution_relu_2)
        /*00c8*/ 	.short	0x0210
        /*00ca*/ 	.short	0x0044


	//----- nvinfo : EIATTR_SW_WAR
	.align		4
.L_35:
        /*00cc*/ 	.byte	0x04, 0x36
        /*00ce*/ 	.short	(.L_37 - .L_36)
.L_36:
        /*00d0*/ 	.word	0x00000008
.L_37:


//--------------------- .nv.callgraph             --------------------------
	.section	.nv.callgraph,"",@"SHT_CUDA_CALLGRAPH"
	.align	4
	.sectionentsize	8
	.align		4
        /*0000*/ 	.word	0x00000000
	.align		4
        /*0004*/ 	.word	0xffffffff
	.align		4
        /*0008*/ 	.word	0x00000000
	.align		4
        /*000c*/ 	.word	0xfffffffe
	.align		4
        /*0010*/ 	.word	0x00000000
	.align		4
        /*0014*/ 	.word	0xfffffffd
	.align		4
        /*0018*/ 	.word	0x00000000
	.align		4
        /*001c*/ 	.word	0xfffffffc


//--------------------- .nv.constant4             --------------------------
	.section	.nv.constant4,"a",@progbits
	.align	8
	.align		8
.nv.constant4:
        /*0000*/ 	.dword	_$_str
	.align		8
        /*0008*/ 	.dword	_$_str_$_2


//--------------------- .text.triton_poi_fused__native_batch_norm_legit_no_training_add_convolution_relu_2 --------------------------
	.section	.text.triton_poi_fused__native_batch_norm_legit_no_training_add_convolution_relu_2,"ax",@progbits
	.align	128
        .global         triton_poi_fused__native_batch_norm_legit_no_training_add_convolution_relu_2
        .type           triton_poi_fused__native_batch_norm_legit_no_training_add_convolution_relu_2,@function
        .size           triton_poi_fused__native_batch_norm_legit_no_training_add_convolution_relu_2,(.L_x_1 - triton_poi_fused__native_batch_norm_legit_no_training_add_convolution_relu_2)
        .other          triton_poi_fused__native_batch_norm_legit_no_training_add_convolution_relu_2,@"STO_CUDA_ENTRY STV_DEFAULT"
triton_poi_fused__native_batch_norm_legit_no_training_add_convolution_relu_2:
.text.triton_poi_fused__native_batch_norm_legit_no_training_add_convolution_relu_2:
[----:B------:R-:W0:Y:S01]  /*0000*/  LDC R1, c[0x0][0x28] ;  /* 0x00000a00ff017b82 */ /* 0x000e220000000800 */
[----:B------:R-:W1:Y:S07]  /*0010*/  S2R R0, SR_TID.X ;  /* 0x0000000000007919 */ /* 0x000e6e0000002100 */
[----:B------:R-:W2:Y:S01]  /*0020*/  LDC.64 R2, c[0x0][0x230] ;  /* 0x00008c00ff027b82 */ /* 0x000ea20000000a00 */
[----:B------:R-:W-:Y:S01]  /*0030*/  MOV R10, RZ ;  /* 0x000000ff000a7202 */ /* 0x000fe20000000f00 */
[----:B------:R-:W-:Y:S01]  /*0040*/  ULDC.64 UR4, c[0x0][0x208] ;  /* 0x0000820000047ab9 */ /* 0x000fe20000000a00 */
[----:B------:R-:W3:Y:S05]  /*0050*/  S2R R11, SR_CTAID.X ;  /* 0x00000000000b7919 */ /* 0x000eea0000002500 */
[----:B------:R-:W4:Y:S08]  /*0060*/  LDC.64 R18, c[0x0][0x218] ;  /* 0x00008600ff127b82 */ /* 0x000f300000000a00 */
[----:B------:R-:W5:Y:S08]  /*0070*/  LDC.64 R20, c[0x0][0x228] ;  /* 0x00008a00ff147b82 */ /* 0x000f700000000a00 */
[----:B------:R-:W4:Y:S01]  /*0080*/  LDC.64 R12, c[0x0][0x238] ;  /* 0x00008e00ff0c7b82 */ /* 0x000f220000000a00 */
[----:B-1----:R-:W-:-:S07]  /*0090*/  SHF.L.U32 R0, R0, 0x1, RZ ;  /* 0x0000000100007819 */ /* 0x002fce00000006ff */
[----:B------:R-:W1:Y:S01]  /*00a0*/  LDC.64 R8, c[0x0][0x240] ;  /* 0x00009000ff087b82 */ /* 0x000e620000000a00 */
[----:B---3--:R-:W-:Y:S02]  /*00b0*/  SHF.R.S32.HI R4, RZ, 0x17, R11 ;  /* 0x00000017ff047819 */ /* 0x008fe4000001140b */
[----:B------:R-:W-:Y:S02]  /*00c0*/  LOP3.LUT R0, R0, 0xfe, RZ, 0xc0, !PT ;  /* 0x000000fe00007812 */ /* 0x000fe400078ec0ff */
[----:B------:R-:W-:Y:S02]  /*00d0*/  SGXT R4, R4, 0x1 ;  /* 0x000000010404781a */ /* 0x000fe40000000200 */
[----:B------:R-:W-:-:S04]  /*00e0*/  LEA R11, R11, R0, 0x8 ;  /* 0x000000000b0b7211 */ /* 0x000fc800078e40ff */
[----:B------:R-:W-:Y:S02]  /*00f0*/  LEA.HI R4, R4, R11, RZ, 0x4 ;  /* 0x0000000b04047211 */ /* 0x000fe400078f20ff */
[----:B------:R-:W-:Y:S02]  /*0100*/  ISETP.GE.AND P0, PT, R11, 0x100, PT ;  /* 0x000001000b00780c */ /* 0x000fe40003f06270 */
[----:B------:R-:W-:-:S04]  /*0110*/  SHF.R.S32.HI R4, RZ, 0x4, R4 ;  /* 0x00000004ff047819 */ /* 0x000fc80000011404 */
[----:B------:R-:W-:-:S04]  /*0120*/  LEA.HI R0, R4, R4, RZ, 0x2 ;  /* 0x0000000404007211 */ /* 0x000fc800078f10ff */
[----:B------:R-:W-:Y:S01]  /*0130*/  LOP3.LUT R23, R0, 0xfffffffc, RZ, 0xc0, !PT ;  /* 0xfffffffc00177812 */ /* 0x000fe200078ec0ff */
[----:B------:R-:W-:-:S03]  /*0140*/  HFMA2.MMA R0, -RZ, RZ, 0, 0 ;  /* 0x00000000ff007435 */ /* 0x000fc600000001ff */
[----:B------:R-:W-:Y:S02]  /*0150*/  IADD3 R23, R4, -R23, RZ ;  /* 0x8000001704177210 */ /* 0x000fe40007ffe0ff */
[----:B------:R-:W3:Y:S03]  /*0160*/  LDC.64 R4, c[0x0][0x210] ;  /* 0x00008400ff047b82 */ /* 0x000ee60000000a00 */
[----:B--2---:R-:W-:-:S05]  /*0170*/  IMAD.WIDE R2, R23, 0x4, R2 ;  /* 0x0000000417027825 */ /* 0x004fca00078e0202 */
[----:B------:R-:W2:Y:S04]  /*0180*/  @!P0 LDG.E.EL R0, desc[UR4][R2.64] ;  /* 0x0000000402008981 */ /* 0x000ea8000c2e1900 */
[----:B------:R1:W2:Y:S01]  /*0190*/  @!P0 LDG.E.EL R10, desc[UR4][R2.64] ;  /* 0x00000004020a8981 */ /* 0x0002a2000c2e1900 */
[----:B------:R-:W-:Y:S02]  /*01a0*/  CS2R R14, SRZ ;  /* 0x00000000000e7805 */ /* 0x000fe4000001ff00 */
[----:B------:R-:W-:Y:S01]  /*01b0*/  CS2R R6, SRZ ;  /* 0x0000000000067805 */ /* 0x000fe2000001ff00 */
[----:B----4-:R-:W-:Y:S01]  /*01c0*/  IMAD.WIDE R18, R23, 0x4, R18 ;  /* 0x0000000417127825 */ /* 0x010fe200078e0212 */
[----:B------:R-:W-:-:S03]  /*01d0*/  CS2R R16, SRZ ;  /* 0x0000000000107805 */ /* 0x000fc6000001ff00 */
[----:B-----5:R-:W-:Y:S01]  /*01e0*/  IMAD.WIDE R20, R23, 0x4, R20 ;  /* 0x0000000417147825 */ /* 0x020fe200078e0214 */
[----:B------:R-:W4:Y:S01]  /*01f0*/  @!P0 LDG.E.EL R15, desc[UR4][R18.64] ;  /* 0x00000004120f8981 */ /* 0x000f22000c2e1900 */
[----:B-1----:R-:W1:Y:S02]  /*0200*/  LDC.64 R2, c[0x0][0x220] ;  /* 0x00008800ff027b82 */ /* 0x002e640000000a00 */
[----:B---3--:R-:W-:Y:S01]  /*0210*/  IMAD.WIDE R4, R11, 0x4, R4 ;  /* 0x000000040b047825 */ /* 0x008fe200078e0204 */
[----:B------:R3:W5:Y:S04]  /*0220*/  @!P0 LDG.E.EL R14, desc[UR4][R18.64] ;  /* 0x00000004120e8981 */ /* 0x000768000c2e1900 */
[----:B------:R-:W4:Y:S01]  /*0230*/  @!P0 LDG.E.64 R6, desc[UR4][R4.64] ;  /* 0x0000000404068981 */ /* 0x000f22000c1e1b00 */
[----:B0-----:R-:W-:Y:S01]  /*0240*/  IMAD.WIDE R12, R23, 0x4, R12 ;  /* 0x00000004170c7825 */ /* 0x001fe200078e020c */
[----:B------:R-:W-:-:S02]  /*0250*/  CS2R R24, SRZ ;  /* 0x0000000000187805 */ /* 0x000fc4000001ff00 */
[----:B------:R-:W4:Y:S01]  /*0260*/  @!P0 LDG.E.EL R17, desc[UR4][R20.64] ;  /* 0x0000000414118981 */ /* 0x000f22000c2e1900 */
[----:B------:R-:W-:Y:S01]  /*0270*/  IMAD.WIDE R8, R23, 0x4, R8 ;  /* 0x0000000417087825 */ /* 0x000fe200078e0208 */
[----:B------:R-:W-:Y:S02]  /*0280*/  CS2R R22, SRZ ;  /* 0x0000000000167805 */ /* 0x000fe4000001ff00 */
[----:B------:R-:W4:Y:S04]  /*0290*/  @!P0 LDG.E.EL R16, desc[UR4][R20.64] ;  /* 0x0000000414108981 */ /* 0x000f28000c2e1900 */
[----:B------:R-:W4:Y:S04]  /*02a0*/  @!P0 LDG.E.EL R24, desc[UR4][R12.64] ;  /* 0x000000040c188981 */ /* 0x000f28000c2e1900 */
[----:B------:R-:W5:Y:S04]  /*02b0*/  @!P0 LDG.E.EL R23, desc[UR4][R8.64] ;  /* 0x0000000408178981 */ /* 0x000f68000c2e1900 */
[----:B------:R-:W5:Y:S04]  /*02c0*/  @!P0 LDG.E.EL R25, desc[UR4][R12.64] ;  /* 0x000000040c198981 */ /* 0x000f68000c2e1900 */
[----:B------:R-:W5:Y:S01]  /*02d0*/  @!P0 LDG.E.EL R22, desc[UR4][R8.64] ;  /* 0x0000000408168981 */ /* 0x000f62000c2e1900 */
[----:B---3--:R-:W-:Y:S01]  /*02e0*/  CS2R R18, SRZ ;  /* 0x0000000000127805 */ /* 0x008fe2000001ff00 */
[----:B-1----:R-:W-:-:S05]  /*02f0*/  IMAD.WIDE R2, R11, 0x4, R2 ;  /* 0x000000040b027825 */ /* 0x002fca00078e0202 */
[----:B------:R0:W3:Y:S02]  /*0300*/  @!P0 LDG.E.64 R18, desc[UR4][R2.64] ;  /* 0x0000000402128981 */ /* 0x0000e4000c1e1b00 */
[----:B0-----:R-:W-:Y:S01]  /*0310*/  HFMA2.MMA R2, -RZ, RZ, 1.625, 0 ;  /* 0x3e800000ff027435 */ /* 0x001fe200000001ff */
[----:B--2---:R-:W-:Y:S01]  /*0320*/  FADD R0, R0, 9.9999997473787516356e-06 ;  /* 0x3727c5ac00007421 */ /* 0x004fe20000000000 */
[----:B------:R-:W-:-:S03]  /*0330*/  FADD R10, R10, 9.9999997473787516356e-06 ;  /* 0x3727c5ac0a0a7421 */ /* 0x000fc60000000000 */
[----:B------:R-:W0:Y:S08]  /*0340*/  MUFU.SQRT R20, R0 ;  /* 0x0000000000147308 */ /* 0x000e300000002000 */
[----:B------:R-:W1:Y:S01]  /*0350*/  MUFU.SQRT R21, R10 ;  /* 0x0000000a00157308 */ /* 0x000e620000002000 */
[C---:B0-----:R-:W-:Y:S02]  /*0360*/  FSETP.GT.AND P1, PT, R20.reuse, 8.50705917302346158658e+37, PT ;  /* 0x7e8000001400780b */ /* 0x041fe40003f24000 */
[----:B------:R-:W-:-:S02]  /*0370*/  FSETP.GEU.AND P3, PT, R20, 1.175494350822287508e-38, PT ;  /* 0x008000001400780b */ /* 0x000fc40003f6e000 */
[C---:B-1----:R-:W-:Y:S02]  /*0380*/  FSETP.GT.AND P2, PT, R21.reuse, 8.50705917302346158658e+37, PT ;  /* 0x7e8000001500780b */ /* 0x042fe40003f44000 */
[----:B------:R-:W-:-:S07]  /*0390*/  FSETP.GEU.AND P4, PT, R21, 1.175494350822287508e-38, PT ;  /* 0x008000001500780b */ /* 0x000fce0003f8e000 */
[----:B------:R-:W-:-:S04]  /*03a0*/  @P1 FMUL R20, R20, 0.25 ;  /* 0x3e80000014141820 */ /* 0x000fc80000400000 */
[----:B------:R-:W-:Y:S01]  /*03b0*/  @!P3 FMUL R20, R20, 16777216 ;  /* 0x4b8000001414b820 */ /* 0x000fe20000400000 */
[----:B------:R-:W-:-:S04]  /*03c0*/  @P2 FMUL R21, R21, 0.25 ;  /* 0x3e80000015152820 */ /* 0x000fc80000400000 */
[----:B------:R-:W-:Y:S01]  /*03d0*/  @!P4 FMUL R21, R21, 16777216 ;  /* 0x4b8000001515c820 */ /* 0x000fe20000400000 */
[----:B------:R-:W0:Y:S01]  /*03e0*/  MUFU.RCP R20, R20 ;  /* 0x0000001400147308 */ /* 0x000e220000001000 */
[C---:B------:R-:W-:Y:S02]  /*03f0*/  FSEL R3, R2.reuse, 1, P1 ;  /* 0x3f80000002037808 */ /* 0x040fe40000800000 */
[----:B------:R-:W-:-:S05]  /*0400*/  FSEL R2, R2, 1, P2 ;  /* 0x3f80000002027808 */ /* 0x000fca0001000000 */
[----:B------:R-:W1:Y:S01]  /*0410*/  MUFU.RCP R21, R21 ;  /* 0x0000001500157308 */ /* 0x000e620000001000 */
[----:B------:R-:W-:Y:S01]  /*0420*/  @!P3 FMUL R3, R3, 16777216 ;  /* 0x4b8000000303b820 */ /* 0x000fe20000400000 */
[----:B------:R-:W-:Y:S01]  /*0430*/  @!P4 FMUL R2, R2, 16777216 ;  /* 0x4b8000000202c820 */ /* 0x000fe20000400000 */
[----:B----4-:R-:W-:Y:S01]  /*0440*/  FADD R6, R15, R6 ;  /* 0x000000060f067221 */ /* 0x010fe20000000000 */
[----:B-----5:R-:W-:Y:S01]  /*0450*/  FADD R7, R14, R7 ;  /* 0x000000070e077221 */ /* 0x020fe20000000000 */
[----:B0-----:R-:W-:Y:S02]  /*0460*/  FMUL R0, R20, R3 ;  /* 0x0000000314007220 */ /* 0x001fe40000400000 */
[----:B------:R-:W-:Y:S01]  /*0470*/  FADD R17, R6, -R17 ;  /* 0x8000001106117221 */ /* 0x000fe20000000000 */
[----:B------:R-:W-:Y:S01]  /*0480*/  FADD R16, R7, -R16 ;  /* 0x8000001007107221 */ /* 0x000fe20000000000 */
[----:B-1----:R-:W-:Y:S02]  /*0490*/  FMUL R9, R21, R2 ;  /* 0x0000000215097220 */ /* 0x002fe40000400000 */
[----:B------:R-:W0:Y:S01]  /*04a0*/  LDC.64 R2, c[0x0][0x248] ;  /* 0x00009200ff027b82 */ /* 0x000e220000000a00 */
[----:B------:R-:W-:Y:S01]  /*04b0*/  FMUL R0, R17, R0 ;  /* 0x0000000011007220 */ /* 0x000fe20000400000 */
[----:B------:R-:W-:-:S03]  /*04c0*/  FMUL R9, R16, R9 ;  /* 0x0000000910097220 */ /* 0x000fc60000400000 */
[----:B------:R-:W-:Y:S01]  /*04d0*/  FFMA R0, R0, R24, R23 ;  /* 0x0000001800007223 */ /* 0x000fe20000000017 */
[----:B------:R-:W-:-:S04]  /*04e0*/  FFMA R9, R9, R25, R22 ;  /* 0x0000001909097223 */ /* 0x000fc80000000016 */
[C---:B------:R-:W-:Y:S02]  /*04f0*/  FSETP.GEU.AND P1, PT, R0.reuse, RZ, PT ;  /* 0x000000ff0000720b */ /* 0x040fe40003f2e000 */
[C---:B------:R-:W-:Y:S02]  /*0500*/  FSETP.GEU.AND P2, PT, R9.reuse, RZ, PT ;  /* 0x000000ff0900720b */ /* 0x040fe40003f4e000 */
[----:B------:R-:W-:Y:S02]  /*0510*/  FSEL R13, R0, RZ, P1 ;  /* 0x000000ff000d7208 */ /* 0x000fe40000800000 */
[----:B------:R-:W-:Y:S01]  /*0520*/  FSEL R0, R9, RZ, P2 ;  /* 0x000000ff09007208 */ /* 0x000fe20001000000 */
[----:B------:R1:W-:Y:S02]  /*0530*/  @!P0 STG.E.64 desc[UR4][R4.64], R6 ;  /* 0x0000000604008986 */ /* 0x0003e4000c101b04 */
[----:B---3--:R-:W-:Y:S02]  /*0540*/  FADD R18, R13, R18 ;  /* 0x000000120d127221 */ /* 0x008fe40000000000 */
[----:B------:R-:W-:Y:S01]  /*0550*/  FADD R19, R0, R19 ;  /* 0x0000001300137221 */ /* 0x000fe20000000000 */
[----:B0-----:R-:W-:Y:S01]  /*0560*/  IMAD.WIDE R2, R11, 0x4, R2 ;  /* 0x000000040b027825 */ /* 0x001fe200078e0202 */
[----:B------:R-:W-:Y:S06]  /*0570*/  @P0 EXIT ;  /* 0x000000000000094d */ /* 0x000fec0003800000 */
[----:B------:R-:W-:Y:S01]  /*0580*/  STG.E.64 desc[UR4][R2.64], R18 ;  /* 0x0000001202007986 */ /* 0x000fe2000c101b04 */
[----:B------:R-:W-:Y:S05]  /*0590*/  EXIT ;  /* 0x000000000000794d */ /* 0x000fea0003800000 */
.L_x_0:
[----:B------:R-:W-:-:S00]  /*05a0*/  BRA `(.L_x_0) ;  /* 0xfffffffc00fc7947 */ /* 0x000fc0000383ffff */
[----:B------:R-:W-:-:S00]  /*05b0*/  NOP ;  /* 0x0000000000007918 */ /* 0x000fc00000000000 */
        /* <DEDUP_REMOVED lines=12> */
.L_x_1:


//--------------------- .nv.global.init           --------------------------
	.section	.nv.global.init,"aw",@progbits
.nv.global.init:
	.type		_$_str,@object
	.size		_$_str,(_$_str_$_2 - _$_str)
_$_str:
        /*0000*/ 	.byte	0x5f, 0x5f, 0x43, 0x55, 0x44, 0x41, 0x5f, 0x46, 0x54, 0x5a, 0x00
	.type		_$_str_$_2,@object
	.size		_$_str_$_2,(.L_1 - _$_str_$_2)
_$_str_$_2:
        /*000b*/ 	.byte	0x5f, 0x5f, 0x43, 0x55, 0x44, 0x41, 0x5f, 0x50, 0x52, 0x45, 0x43, 0x5f, 0x53, 0x51, 0x52, 0x54
        /*001b*/ 	.byte	0x00
.L_1:


//--------------------- .nv.constant0.triton_poi_fused__native_batch_norm_legit_no_training_add_convolution_relu_2 --------------------------
	.section	.nv.constant0.triton_poi_fused__native_batch_norm_legit_no_training_add_convolution_relu_2,"a",@progbits
	.sectionflags	@""
	.align	4
.nv.constant0.triton_poi_fused__native_batch_norm_legit_no_training_add_convolution_relu_2:
	.zero		596
